//
// Generated by NVIDIA NVVM Compiler
//
// Compiler Build ID: CL-36424714
// Cuda compilation tools, release 13.0, V13.0.88
// Based on NVVM 20.0.0
//

.version 9.0
.target sm_100
.address_size 64

	// .globl	_Z18transposeNoPaddingPfPKfi
// _ZZ18transposeNoPaddingPfPKfiE4tile has been demoted
// _ZZ20transposeWithPaddingPfPKfiE4tile has been demoted

.visible .entry _Z18transposeNoPaddingPfPKfi(
	.param .u64 .ptr .align 1 _Z18transposeNoPaddingPfPKfi_param_0,
	.param .u64 .ptr .align 1 _Z18transposeNoPaddingPfPKfi_param_1,
	.param .u32 _Z18transposeNoPaddingPfPKfi_param_2
)
{
	.reg .pred 	%p<3>;
	.reg .b32 	%r<28>;
	.reg .b32 	%f<3>;
	.reg .b64 	%rd<9>;
	// demoted variable
	.shared .align 4 .b8 _ZZ18transposeNoPaddingPfPKfiE4tile[4096];
	ld.param.u64 	%rd1, [_Z18transposeNoPaddingPfPKfi_param_0];
	ld.param.u64 	%rd2, [_Z18transposeNoPaddingPfPKfi_param_1];
	ld.param.u32 	%r10, [_Z18transposeNoPaddingPfPKfi_param_2];
	mov.u32 	%r11, %ctaid.x;
	shl.b32 	%r1, %r11, 5;
	mov.u32 	%r2, %tid.x;
	add.s32 	%r3, %r1, %r2;
	mov.u32 	%r12, %ctaid.y;
	shl.b32 	%r4, %r12, 5;
	mov.u32 	%r5, %tid.y;
	add.s32 	%r13, %r4, %r5;
	max.s32 	%r14, %r3, %r13;
	setp.ge.s32 	%p1, %r14, %r10;
	@%p1 bra 	$L__BB0_2;
	cvta.to.global.u64 	%rd3, %rd2;
	mad.lo.s32 	%r15, %r10, %r13, %r3;
	mul.wide.s32 	%rd4, %r15, 4;
	add.s64 	%rd5, %rd3, %rd4;
	ld.global.f32 	%f1, [%rd5];
	shl.b32 	%r16, %r5, 7;
	mov.u32 	%r17, _ZZ18transposeNoPaddingPfPKfiE4tile;
	add.s32 	%r18, %r17, %r16;
	shl.b32 	%r19, %r2, 2;
	add.s32 	%r20, %r18, %r19;
	st.shared.f32 	[%r20], %f1;
$L__BB0_2:
	bar.sync 	0;
	add.s32 	%r7, %r4, %r2;
	add.s32 	%r8, %r1, %r5;
	max.s32 	%r21, %r7, %r8;
	setp.ge.s32 	%p2, %r21, %r10;
	@%p2 bra 	$L__BB0_4;
	shl.b32 	%r22, %r2, 7;
	mov.u32 	%r23, _ZZ18transposeNoPaddingPfPKfiE4tile;
	add.s32 	%r24, %r23, %r22;
	shl.b32 	%r25, %r5, 2;
	add.s32 	%r26, %r24, %r25;
	ld.shared.f32 	%f2, [%r26];
	mad.lo.s32 	%r27, %r10, %r8, %r7;
	cvta.to.global.u64 	%rd6, %rd1;
	mul.wide.s32 	%rd7, %r27, 4;
	add.s64 	%rd8, %rd6, %rd7;
	st.global.f32 	[%rd8], %f2;
$L__BB0_4:
	ret;

}
	// .globl	_Z20transposeWithPaddingPfPKfi
.visible .entry _Z20transposeWithPaddingPfPKfi(
	.param .u64 .ptr .align 1 _Z20transposeWithPaddingPfPKfi_param_0,
	.param .u64 .ptr .align 1 _Z20transposeWithPaddingPfPKfi_param_1,
	.param .u32 _Z20transposeWithPaddingPfPKfi_param_2
)
{
	.reg .pred 	%p<3>;
	.reg .b32 	%r<26>;
	.reg .b32 	%f<3>;
	.reg .b64 	%rd<9>;
	// demoted variable
	.shared .align 4 .b8 _ZZ20transposeWithPaddingPfPKfiE4tile[4224];
	ld.param.u64 	%rd1, [_Z20transposeWithPaddingPfPKfi_param_0];
	ld.param.u64 	%rd2, [_Z20transposeWithPaddingPfPKfi_param_1];
	ld.param.u32 	%r10, [_Z20transposeWithPaddingPfPKfi_param_2];
	mov.u32 	%r11, %ctaid.x;
	shl.b32 	%r1, %r11, 5;
	mov.u32 	%r2, %tid.x;
	add.s32 	%r3, %r1, %r2;
	mov.u32 	%r12, %ctaid.y;
	shl.b32 	%r4, %r12, 5;
	mov.u32 	%r5, %tid.y;
	add.s32 	%r13, %r4, %r5;
	max.s32 	%r14, %r3, %r13;
	setp.ge.s32 	%p1, %r14, %r10;
	@%p1 bra 	$L__BB1_2;
	cvta.to.global.u64 	%rd3, %rd2;
	mad.lo.s32 	%r15, %r10, %r13, %r3;
	mul.wide.s32 	%rd4, %r15, 4;
	add.s64 	%rd5, %rd3, %rd4;
	ld.global.f32 	%f1, [%rd5];
	mov.u32 	%r16, _ZZ20transposeWithPaddingPfPKfiE4tile;
	mad.lo.s32 	%r17, %r5, 132, %r16;
	shl.b32 	%r18, %r2, 2;
	add.s32 	%r19, %r17, %r18;
	st.shared.f32 	[%r19], %f1;
$L__BB1_2:
	bar.sync 	0;
	add.s32 	%r7, %r4, %r2;
	add.s32 	%r8, %r1, %r5;
	max.s32 	%r20, %r7, %r8;
	setp.ge.s32 	%p2, %r20, %r10;
	@%p2 bra 	$L__BB1_4;
	mov.u32 	%r21, _ZZ20transposeWithPaddingPfPKfiE4tile;
	mad.lo.s32 	%r22, %r2, 132, %r21;
	shl.b32 	%r23, %r5, 2;
	add.s32 	%r24, %r22, %r23;
	ld.shared.f32 	%f2, [%r24];
	mad.lo.s32 	%r25, %r10, %r8, %r7;
	cvta.to.global.u64 	%rd6, %rd1;
	mul.wide.s32 	%rd7, %r25, 4;
	add.s64 	%rd8, %rd6, %rd7;
	st.global.f32 	[%rd8], %f2;
$L__BB1_4:
	ret;

}


// ===== COMPILED SASS (sm_100) =====

	.target	sm_100

	.elftype	@"ET_EXEC"


//--------------------- .note.nv.tkinfo           --------------------------
	.section	.note.nv.tkinfo,"",@"SHT_NOTE"
	.sectionflags	@"SHF_NOTE_NV_TKINFO"
	.tkinfo
        /*0018*/ 	.word	0x00000002
        /*0030*/ 	.string	""
        /*0030*/ 	.string	"ptxas"
        /*0030*/ 	.string	"Cuda compilation tools, release 13.0, V13.0.88"
        /*0030*/ 	.string	"Build cuda_13.0.r13.0/compiler.36424714_0"
        /*0030*/ 	.string	"-arch sm_100 -m 64 "



//--------------------- .note.nv.cuinfo           --------------------------
	.section	.note.nv.cuinfo,"",@"SHT_NOTE"
	.sectionflags	@"SHF_NOTE_NV_CUINFO"
        /*0018*/ 	.short	0x0002
        /*001a*/ 	.short	0x0064
        /*001c*/ 	.short	0x0082
	.zero		2


//--------------------- .nv.info                  --------------------------
	.section	.nv.info,"",@"SHT_CUDA_INFO"
	.align	4


	//----- nvinfo : EIATTR_REGCOUNT
	.align		4
        /*0000*/ 	.byte	0x04, 0x2f
        /*0002*/ 	.short	(.L_1 - .L_0)
	.align		4
.L_0:
        /*0004*/ 	.word	index@(_Z18transposeNoPaddingPfPKfi)
        /*0008*/ 	.word	0x0000000c


	//----- nvinfo : EIATTR_FRAME_SIZE
	.align		4
.L_1:
        /*000c*/ 	.byte	0x04, 0x11
        /*000e*/ 	.short	(.L_3 - .L_2)
	.align		4
.L_2:
        /*0010*/ 	.word	index@(_Z18transposeNoPaddingPfPKfi)
        /*0014*/ 	.word	0x00000000


	//----- nvinfo : EIATTR_REGCOUNT
	.align		4
.L_3:
        /*0018*/ 	.byte	0x04, 0x2f
        /*001a*/ 	.short	(.L_5 - .L_4)
	.align		4
.L_4:
        /*001c*/ 	.word	index@(_Z20transposeWithPaddingPfPKfi)
        /*0020*/ 	.word	0x0000000c


	//----- nvinfo : EIATTR_FRAME_SIZE
	.align		4
.L_5:
        /*0024*/ 	.byte	0x04, 0x11
        /*0026*/ 	.short	(.L_7 - .L_6)
	.align		4
.L_6:
        /*0028*/ 	.word	index@(_Z20transposeWithPaddingPfPKfi)
        /*002c*/ 	.word	0x00000000


	//----- nvinfo : EIATTR_MIN_STACK_SIZE
	.align		4
.L_7:
        /*0030*/ 	.byte	0x04, 0x12
        /*0032*/ 	.short	(.L_9 - .L_8)
	.align		4
.L_8:
        /*0034*/ 	.word	index@(_Z20transposeWithPaddingPfPKfi)
        /*0038*/ 	.word	0x00000000


	//----- nvinfo : EIATTR_MIN_STACK_SIZE
	.align		4
.L_9:
        /*003c*/ 	.byte	0x04, 0x12
        /*003e*/ 	.short	(.L_11 - .L_10)
	.align		4
.L_10:
        /*0040*/ 	.word	index@(_Z18transposeNoPaddingPfPKfi)
        /*0044*/ 	.word	0x00000000
.L_11:


//--------------------- .nv.compat                --------------------------
	.section	.nv.compat,"",@"SHT_CUDA_COMPAT_INFO"
	.align	4
        /*0000*/ 	.byte	0x02, 0x09, 0x00, 0x00, 0x02, 0x02, 0x01, 0x00, 0x02, 0x05, 0x05, 0x00, 0x03, 0x07, 0x01, 0x01
        /*0010*/ 	.byte	0x02, 0x03, 0x00, 0x00, 0x02, 0x06, 0x01, 0x00, 0x04, 0x0b, 0x08, 0x00, 0x09, 0x00, 0x00, 0x00
        /*0020*/ 	.byte	0x00, 0x00, 0x00, 0x00


//--------------------- .nv.info._Z20transposeWithPaddingPfPKfi --------------------------
	.section	.nv.info._Z20transposeWithPaddingPfPKfi,"",@"SHT_CUDA_INFO"
	.sectionflags	@""
	.align	4


	//----- nvinfo : EIATTR_CUDA_API_VERSION
	.align		4
        /*0000*/ 	.byte	0x04, 0x37
        /*0002*/ 	.short	(.L_13 - .L_12)
.L_12:
        /*0004*/ 	.word	0x00000082


	//----- nvinfo : EIATTR_KPARAM_INFO
	.align		4
.L_13:
        /*0008*/ 	.byte	0x04, 0x17
        /*000a*/ 	.short	(.L_15 - .L_14)
.L_14:
        /*000c*/ 	.word	0x00000000
        /*0010*/ 	.short	0x0002
        /*0012*/ 	.short	0x0010
        /*0014*/ 	.byte	0x00, 0xf0, 0x11, 0x00


	//----- nvinfo : EIATTR_KPARAM_INFO
	.align		4
.L_15:
        /*0018*/ 	.byte	0x04, 0x17
        /*001a*/ 	.short	(.L_17 - .L_16)
.L_16:
        /*001c*/ 	.word	0x00000000
        /*0020*/ 	.short	0x0001
        /*0022*/ 	.short	0x0008
        /*0024*/ 	.byte	0x00, 0xf5, 0x21, 0x00


	//----- nvinfo : EIATTR_KPARAM_INFO
	.align		4
.L_17:
        /*0028*/ 	.byte	0x04, 0x17
        /*002a*/ 	.short	(.L_19 - .L_18)
.L_18:
        /*002c*/ 	.word	0x00000000
        /*0030*/ 	.short	0x0000
        /*0032*/ 	.short	0x0000
        /*0034*/ 	.byte	0x00, 0xf5, 0x21, 0x00


	//----- nvinfo : EIATTR_SPARSE_MMA_MASK
	.align		4
.L_19:
        /*0038*/ 	.byte	0x03, 0x50
        /*003a*/ 	.short	0x0000


	//----- nvinfo : EIATTR_MAXREG_COUNT
	.align		4
        /*003c*/ 	.byte	0x03, 0x1b
        /*003e*/ 	.short	0x00ff


	//----- nvinfo : EIATTR_NUM_BARRIERS
	.align		4
        /*0040*/ 	.byte	0x02, 0x4c
        /*0042*/ 	.byte	0x01
	.zero		1


	//----- nvinfo : EIATTR_MERCURY_ISA_VERSION
	.align		4
        /*0044*/ 	.byte	0x03, 0x5f
        /*0046*/ 	.short	0x0101


	//----- nvinfo : EIATTR_VRC_CTA_INIT_COUNT
	.align		4
        /*0048*/ 	.byte	0x02, 0x4a
	.zero		1
	.zero		1


	//----- nvinfo : EIATTR_EXIT_INSTR_OFFSETS
	.align		4
        /*004c*/ 	.byte	0x04, 0x1c
        /*004e*/ 	.short	(.L_21 - .L_20)


	//   ....[0]....
.L_20:
        /*0050*/ 	.word	0x000001a0


	//   ....[1]....
        /*0054*/ 	.word	0x00000250


	//----- nvinfo : EIATTR_CBANK_PARAM_SIZE
	.align		4
.L_21:
        /*0058*/ 	.byte	0x03, 0x19
        /*005a*/ 	.short	0x0014


	//----- nvinfo : EIATTR_PARAM_CBANK
	.align		4
        /*005c*/ 	.byte	0x04, 0x0a
        /*005e*/ 	.short	(.L_23 - .L_22)
	.align		4
.L_22:
        /*0060*/ 	.word	index@(.nv.constant0._Z20transposeWithPaddingPfPKfi)
        /*0064*/ 	.short	0x0380
        /*0066*/ 	.short	0x0014


	//----- nvinfo : EIATTR_SW_WAR
	.align		4
.L_23:
        /*0068*/ 	.byte	0x04, 0x36
        /*006a*/ 	.short	(.L_25 - .L_24)
.L_24:
        /*006c*/ 	.word	0x00000008
.L_25:


//--------------------- .nv.info._Z18transposeNoPaddingPfPKfi --------------------------
	.section	.nv.info._Z18transposeNoPaddingPfPKfi,"",@"SHT_CUDA_INFO"
	.sectionflags	@""
	.align	4


	//----- nvinfo : EIATTR_CUDA_API_VERSION
	.align		4
        /*0000*/ 	.byte	0x04, 0x37
        /*0002*/ 	.short	(.L_27 - .L_26)
.L_26:
        /*0004*/ 	.word	0x00000082


	//----- nvinfo : EIATTR_KPARAM_INFO
	.align		4
.L_27:
        /*0008*/ 	.byte	0x04, 0x17
        /*000a*/ 	.short	(.L_29 - .L_28)
.L_28:
        /*000c*/ 	.word	0x00000000
        /*0010*/ 	.short	0x0002
        /*0012*/ 	.short	0x0010
        /*0014*/ 	.byte	0x00, 0xf0, 0x11, 0x00


	//----- nvinfo : EIATTR_KPARAM_INFO
	.align		4
.L_29:
        /*0018*/ 	.byte	0x04, 0x17
        /*001a*/ 	.short	(.L_31 - .L_30)
.L_30:
        /*001c*/ 	.word	0x00000000
        /*0020*/ 	.short	0x0001
        /*0022*/ 	.short	0x0008
        /*0024*/ 	.byte	0x00, 0xf5, 0x21, 0x00


	//----- nvinfo : EIATTR_KPARAM_INFO
	.align		4
.L_31:
        /*0028*/ 	.byte	0x04, 0x17
        /*002a*/ 	.short	(.L_33 - .L_32)
.L_32:
        /*002c*/ 	.word	0x00000000
        /*0030*/ 	.short	0x0000
        /*0032*/ 	.short	0x0000
        /*0034*/ 	.byte	0x00, 0xf5, 0x21, 0x00


	//----- nvinfo : EIATTR_SPARSE_MMA_MASK
	.align		4
.L_33:
        /*0038*/ 	.byte	0x03, 0x50
        /*003a*/ 	.short	0x0000


	//----- nvinfo : EIATTR_MAXREG_COUNT
	.align		4
        /*003c*/ 	.byte	0x03, 0x1b
        /*003e*/ 	.short	0x00ff


	//----- nvinfo : EIATTR_NUM_BARRIERS
	.align		4
        /*0040*/ 	.byte	0x02, 0x4c
        /*0042*/ 	.byte	0x01
	.zero		1


	//----- nvinfo : EIATTR_MERCURY_ISA_VERSION
	.align		4
        /*0044*/ 	.byte	0x03, 0x5f
        /*0046*/ 	.short	0x0101


	//----- nvinfo : EIATTR_VRC_CTA_INIT_COUNT
	.align		4
        /*0048*/ 	.byte	0x02, 0x4a
	.zero		1
	.zero		1


	//----- nvinfo : EIATTR_EXIT_INSTR_OFFSETS
	.align		4
        /*004c*/ 	.byte	0x04, 0x1c
        /*004e*/ 	.short	(.L_35 - .L_34)


	//   ....[0]....
.L_34:
        /*0050*/ 	.word	0x000001a0


	//   ....[1]....
        /*0054*/ 	.word	0x00000250


	//----- nvinfo : EIATTR_CBANK_PARAM_SIZE
	.align		4
.L_35:
        /*0058*/ 	.byte	0x03, 0x19
        /*005a*/ 	.short	0x0014


	//----- nvinfo : EIATTR_PARAM_CBANK
	.align		4
        /*005c*/ 	.byte	0x04, 0x0a
        /*005e*/ 	.short	(.L_37 - .L_36)
	.align		4
.L_36:
        /*0060*/ 	.word	index@(.nv.constant0._Z18transposeNoPaddingPfPKfi)
        /*0064*/ 	.short	0x0380
        /*0066*/ 	.short	0x0014


	//----- nvinfo : EIATTR_SW_WAR
	.align		4
.L_37:
        /*0068*/ 	.byte	0x04, 0x36
        /*006a*/ 	.short	(.L_39 - .L_38)
.L_38:
        /*006c*/ 	.word	0x00000008
.L_39:


//--------------------- .nv.callgraph             --------------------------
	.section	.nv.callgraph,"",@"SHT_CUDA_CALLGRAPH"
	.align	4
	.sectionentsize	8
	.align		4
        /*0000*/ 	.word	0x00000000
	.align		4
        /*0004*/ 	.word	0xffffffff
	.align		4
        /*0008*/ 	.word	0x00000000
	.align		4
        /*000c*/ 	.word	0xfffffffe
	.align		4
        /*0010*/ 	.word	0x00000000
	.align		4
        /*0014*/ 	.word	0xfffffffd
	.align		4
        /*0018*/ 	.word	0x00000000
	.align		4
        /*001c*/ 	.word	0xfffffffc


//--------------------- .text._Z20transposeWithPaddingPfPKfi --------------------------
	.section	.text._Z20transposeWithPaddingPfPKfi,"ax",@progbits
	.align	128
        .global         _Z20transposeWithPaddingPfPKfi
        .type           _Z20transposeWithPaddingPfPKfi,@function
        .size           _Z20transposeWithPaddingPfPKfi,(.L_x_2 - _Z20transposeWithPaddingPfPKfi)
        .other          _Z20transposeWithPaddingPfPKfi,@"STO_CUDA_ENTRY STV_DEFAULT"
_Z20transposeWithPaddingPfPKfi:
.text._Z20transposeWithPaddingPfPKfi:
[----:B------:R-:W-:Y:S01]  /*0000*/  LDC R1, c[0x0][0x37c] ;  /* 0x0000df00ff017b82 */ /* 0x000fe20000000800 */
[----:B------:R-:W0:Y:S01]  /*0010*/  S2R R7, SR_CTAID.X ;  /* 0x0000000000077919 */ /* 0x000e220000002500 */
[----:B------:R-:W1:Y:S01]  /*0020*/  LDCU UR6, c[0x0][0x390] ;  /* 0x00007200ff0677ac */ /* 0x000e620008000800 */
[----:B------:R-:W0:Y:S01]  /*0030*/  S2R R6, SR_TID.X ;  /* 0x0000000000067919 */ /* 0x000e220000002100 */
[----:B------:R-:W2:Y:S01]  /*0040*/  LDCU.64 UR4, c[0x0][0x358] ;  /* 0x00006b00ff0477ac */ /* 0x000ea20008000a00 */
[----:B------:R-:W3:Y:S01]  /*0050*/  S2R R8, SR_TID.Y ;  /* 0x0000000000087919 */ /* 0x000ee20000002200 */
[----:B------:R-:W3:Y:S01]  /*0060*/  S2R R9, SR_CTAID.Y ;  /* 0x0000000000097919 */ /* 0x000ee20000002600 */
[----:B0-----:R-:W-:Y:S02]  /*0070*/  IMAD R0, R7, 0x20, R6 ;  /* 0x0000002007007824 */ /* 0x001fe400078e0206 */
[----:B---3--:R-:W-:-:S05]  /*0080*/  IMAD R5, R9, 0x20, R8 ;  /* 0x0000002009057824 */ /* 0x008fca00078e0208 */
[----:B------:R-:W-:-:S04]  /*0090*/  VIMNMX R2, PT, PT, R0, R5, !PT ;  /* 0x0000000500027248 */ /* 0x000fc80007fe0100 */
[----:B-1----:R-:W-:-:S13]  /*00a0*/  ISETP.GE.AND P0, PT, R2, UR6, PT ;  /* 0x0000000602007c0c */ /* 0x002fda000bf06270 */
[----:B------:R-:W0:Y:S01]  /*00b0*/  @!P0 LDC.64 R2, c[0x0][0x388] ;  /* 0x0000e200ff028b82 */ /* 0x000e220000000a00 */
[----:B------:R-:W-:-:S04]  /*00c0*/  @!P0 IMAD R5, R5, UR6, R0 ;  /* 0x0000000605058c24 */ /* 0x000fc8000f8e0200 */
[----:B0-----:R-:W-:-:S06]  /*00d0*/  @!P0 IMAD.WIDE R2, R5, 0x4, R2 ;  /* 0x0000000405028825 */ /* 0x001fcc00078e0202 */
[----:B--2---:R-:W2:Y:S01]  /*00e0*/  @!P0 LDG.E R2, desc[UR4][R2.64] ;  /* 0x0000000402028981 */ /* 0x004ea2000c1e1900 */
[----:B------:R-:W-:Y:S01]  /*00f0*/  @!P0 MOV R0, 0x400 ;  /* 0x0000040000008802 */ /* 0x000fe20000000f00 */
[----:B------:R-:W-:Y:S01]  /*0100*/  IMAD R4, R9, 0x20, R6 ;  /* 0x0000002009047824 */ /* 0x000fe200078e0206 */
[----:B------:R-:W-:Y:S01]  /*0110*/  LEA R7, R7, R8, 0x5 ;  /* 0x0000000807077211 */ /* 0x000fe200078e28ff */
[----:B------:R-:W0:Y:S02]  /*0120*/  @!P0 S2R R5, SR_CgaCtaId ;  /* 0x0000000000058919 */ /* 0x000e240000008800 */
[----:B0-----:R-:W-:Y:S02]  /*0130*/  @!P0 LEA R0, R5, R0, 0x18 ;  /* 0x0000000005008211 */ /* 0x001fe400078ec0ff */
[----:B------:R-:W-:-:S03]  /*0140*/  VIMNMX R5, PT, PT, R4, R7, !PT ;  /* 0x0000000704057248 */ /* 0x000fc60007fe0100 */
[----:B------:R-:W-:Y:S01]  /*0150*/  @!P0 IMAD R0, R8, 0x84, R0 ;  /* 0x0000008408008824 */ /* 0x000fe200078e0200 */
[----:B------:R-:W-:-:S04]  /*0160*/  ISETP.GE.AND P1, PT, R5, UR6, PT ;  /* 0x0000000605007c0c */ /* 0x000fc8000bf26270 */
[----:B------:R-:W-:-:S05]  /*0170*/  @!P0 LEA R5, R6, R0, 0x2 ;  /* 0x0000000006058211 */ /* 0x000fca00078e10ff */
[----:B--2---:R0:W-:Y:S01]  /*0180*/  @!P0 STS [R5], R2 ;  /* 0x0000000205008388 */ /* 0x0041e20000000800 */
[----:B------:R-:W-:Y:S06]  /*0190*/  BAR.SYNC.DEFER_BLOCKING 0x0 ;  /* 0x0000000000007b1d */ /* 0x000fec0000010000 */
[----:B------:R-:W-:Y:S05]  /*01a0*/  @P1 EXIT ;  /* 0x000000000000194d */ /* 0x000fea0003800000 */
[----:B------:R-:W1:Y:S01]  /*01b0*/  S2R R3, SR_CgaCtaId ;  /* 0x0000000000037919 */ /* 0x000e620000008800 */
[----:B------:R-:W-:Y:S01]  /*01c0*/  MOV R0, 0x400 ;  /* 0x0000040000007802 */ /* 0x000fe20000000f00 */
[----:B------:R-:W-:-:S03]  /*01d0*/  IMAD R7, R7, UR6, R4 ;  /* 0x0000000607077c24 */ /* 0x000fc6000f8e0204 */
[----:B-1----:R-:W-:-:S05]  /*01e0*/  LEA R3, R3, R0, 0x18 ;  /* 0x0000000003037211 */ /* 0x002fca00078ec0ff */
[----:B------:R-:W-:Y:S02]  /*01f0*/  IMAD R0, R6, 0x84, R3 ;  /* 0x0000008406007824 */ /* 0x000fe400078e0203 */
[----:B0-----:R-:W0:Y:S02]  /*0200*/  LDC.64 R2, c[0x0][0x380] ;  /* 0x0000e000ff027b82 */ /* 0x001e240000000a00 */
[----:B------:R-:W-:-:S05]  /*0210*/  IMAD R0, R8, 0x4, R0 ;  /* 0x0000000408007824 */ /* 0x000fca00078e0200 */
[----:B------:R-:W1:Y:S01]  /*0220*/  LDS R5, [R0] ;  /* 0x0000000000057984 */ /* 0x000e620000000800 */
[----:B0-----:R-:W-:-:S05]  /*0230*/  IMAD.WIDE R2, R7, 0x4, R2 ;  /* 0x0000000407027825 */ /* 0x001fca00078e0202 */
[----:B-1----:R-:W-:Y:S01]  /*0240*/  STG.E desc[UR4][R2.64], R5 ;  /* 0x0000000502007986 */ /* 0x002fe2000c101904 */
[----:B------:R-:W-:Y:S05]  /*0250*/  EXIT ;  /* 0x000000000000794d */ /* 0x000fea0003800000 */
.L_x_0:
[----:B------:R-:W-:-:S00]  /*0260*/  BRA `(.L_x_0) ;  /* 0xfffffffc00fc7947 */ /* 0x000fc0000383ffff */
[----:B------:R-:W-:-:S00]  /*0270*/  NOP ;  /* 0x0000000000007918 */ /* 0x000fc00000000000 */
        /* <DEDUP_REMOVED lines=8> */
.L_x_2:


//--------------------- .text._Z18transposeNoPaddingPfPKfi --------------------------
	.section	.text._Z18transposeNoPaddingPfPKfi,"ax",@progbits
	.align	128
        .global         _Z18transposeNoPaddingPfPKfi
        .type           _Z18transposeNoPaddingPfPKfi,@function
        .size           _Z18transposeNoPaddingPfPKfi,(.L_x_3 - _Z18transposeNoPaddingPfPKfi)
        .other          _Z18transposeNoPaddingPfPKfi,@"STO_CUDA_ENTRY STV_DEFAULT"
_Z18transposeNoPaddingPfPKfi:
.text._Z18transposeNoPaddingPfPKfi:
        /* <DEDUP_REMOVED lines=20> */
[----:B------:R-:W-:Y:S02]  /*0140*/  VIMNMX R5, PT, PT, R4, R7, !PT ;  /* 0x0000000704057248 */ /* 0x000fe40007fe0100 */
[----:B------:R-:W-:-:S02]  /*0150*/  @!P0 LEA R0, R8, R0, 0x7 ;  /* 0x0000000008008211 */ /* 0x000fc400078e38ff */
[----:B------:R-:W-:-:S03]  /*0160*/  ISETP.GE.AND P1, PT, R5, UR8, PT ;  /* 0x0000000805007c0c */ /* 0x000fc6000bf26270 */
[----:B------:R-:W-:-:S05]  /*0170*/  @!P0 IMAD R5, R6, 0x4, R0 ;  /* 0x0000000406058824 */ /* 0x000fca00078e0200 */
[----:B--2---:R0:W-:Y:S01]  /*0180*/  @!P0 STS [R5], R2 ;  /* 0x0000000205008388 */ /* 0x0041e20000000800 */
[----:B------:R-:W-:Y:S06]  /*0190*/  BAR.SYNC.DEFER_BLOCKING 0x0 ;  /* 0x0000000000007b1d */ /* 0x000fec0000010000 */
[----:B------:R-:W-:Y:S05]  /*01a0*/  @P1 EXIT ;  /* 0x000000000000194d */ /* 0x000fea0003800000 */
[----:B------:R-:W1:Y:S01]  /*01b0*/  S2UR UR5, SR_CgaCtaId ;  /* 0x00000000000579c3 */ /* 0x000e620000008800 */
[----:B------:R-:W-:Y:S01]  /*01c0*/  UMOV UR4, 0x400 ;  /* 0x0000040000047882 */ /* 0x000fe20000000000 */
[----:B------:R-:W-:-:S06]  /*01d0*/  IMAD R7, R7, UR8, R4 ;  /* 0x0000000807077c24 */ /* 0x000fcc000f8e0204 */
[----:B0-----:R-:W0:Y:S01]  /*01e0*/  LDC.64 R2, c[0x0][0x380] ;  /* 0x0000e000ff027b82 */ /* 0x001e220000000a00 */
[----:B-1----:R-:W-:-:S06]  /*01f0*/  ULEA UR4, UR5, UR4, 0x18 ;  /* 0x0000000405047291 */ /* 0x002fcc000f8ec0ff */
[----:B------:R-:W-:Y:S01]  /*0200*/  LEA R0, R6, UR4, 0x7 ;  /* 0x0000000406007c11 */ /* 0x000fe2000f8e38ff */
[----:B0-----:R-:W-:-:S03]  /*0210*/  IMAD.WIDE R2, R7, 0x4, R2 ;  /* 0x0000000407027825 */ /* 0x001fc600078e0202 */
[----:B------:R-:W-:-:S05]  /*0220*/  LEA R0, R8, R0, 0x2 ;  /* 0x0000000008007211 */ /* 0x000fca00078e10ff */
[----:B------:R-:W0:Y:S04]  /*0230*/  LDS R5, [R0] ;  /* 0x0000000000057984 */ /* 0x000e280000000800 */
[----:B0-----:R-:W-:Y:S01]  /*0240*/  STG.E desc[UR6][R2.64], R5 ;  /* 0x0000000502007986 */ /* 0x001fe2000c101906 */
[----:B------:R-:W-:Y:S05]  /*0250*/  EXIT ;  /* 0x000000000000794d */ /* 0x000fea0003800000 */
.L_x_1:
        /* <DEDUP_REMOVED lines=10> */
.L_x_3:


//--------------------- .nv.shared._Z20transposeWithPaddingPfPKfi --------------------------
	.section	.nv.shared._Z20transposeWithPaddingPfPKfi,"aw",@nobits
	.sectionflags	@""
	.align	4
.nv.shared._Z20transposeWithPaddingPfPKfi:
	.zero		5248


//--------------------- .nv.shared.reserved.0     --------------------------
	.section	.nv.shared.reserved.0,"aw",@nobits
	.weak		__nv_reservedSMEM_offset_0_alias
	.size		__nv_reservedSMEM_offset_0_alias, 0, 64
	.other		__nv_reservedSMEM_offset_0_alias,@"STO_CUDA_RESERVED_SHARED STV_DEFAULT"
__nv_reservedSMEM_offset_0_alias:
	.zero		0
	.zero		64


//--------------------- .nv.shared._Z18transposeNoPaddingPfPKfi --------------------------
	.section	.nv.shared._Z18transposeNoPaddingPfPKfi,"aw",@nobits
	.sectionflags	@""
	.align	4
.nv.shared._Z18transposeNoPaddingPfPKfi:
	.zero		5120


//--------------------- .nv.constant0._Z20transposeWithPaddingPfPKfi --------------------------
	.section	.nv.constant0._Z20transposeWithPaddingPfPKfi,"a",@progbits
	.sectionflags	@""
	.align	4
.nv.constant0._Z20transposeWithPaddingPfPKfi:
	.zero		916


//--------------------- .nv.constant0._Z18transposeNoPaddingPfPKfi --------------------------
	.section	.nv.constant0._Z18transposeNoPaddingPfPKfi,"a",@progbits
	.sectionflags	@""
	.align	4
.nv.constant0._Z18transposeNoPaddingPfPKfi:
	.zero		916


//--------------------- SYMBOLS --------------------------

	.type		.nv.reservedSmem.offset0,@object
	.size		.nv.reservedSmem.offset0,0x4
	.type		.nv.reservedSmem.cap,@object
	.size		.nv.reservedSmem.cap,0x4
